//
// Generated by NVIDIA NVVM Compiler
//
// Compiler Build ID: CL-36424714
// Cuda compilation tools, release 13.0, V13.0.88
// Based on NVVM 20.0.0
//

.version 9.0
.target sm_100
.address_size 64

	// .globl	_Z8gpu_HeatPfS_i
// _ZZ6reducePfS_iE5sdata has been demoted
// _ZZ8Kernel06PfS_E5sdata has been demoted

.visible .entry _Z8gpu_HeatPfS_i(
	.param .u64 .ptr .align 1 _Z8gpu_HeatPfS_i_param_0,
	.param .u64 .ptr .align 1 _Z8gpu_HeatPfS_i_param_1,
	.param .u32 _Z8gpu_HeatPfS_i_param_2
)
{
	.reg .pred 	%p<8>;
	.reg .b32 	%r<18>;
	.reg .b32 	%f<9>;
	.reg .b64 	%rd<12>;

	ld.param.u64 	%rd1, [_Z8gpu_HeatPfS_i_param_0];
	ld.param.u64 	%rd2, [_Z8gpu_HeatPfS_i_param_1];
	ld.param.u32 	%r4, [_Z8gpu_HeatPfS_i_param_2];
	mov.u32 	%r5, %ctaid.x;
	mov.u32 	%r6, %ntid.x;
	mov.u32 	%r7, %tid.x;
	mad.lo.s32 	%r8, %r5, %r6, %r7;
	mov.u32 	%r9, %ctaid.y;
	mov.u32 	%r10, %ntid.y;
	mov.u32 	%r11, %tid.y;
	mad.lo.s32 	%r12, %r9, %r10, %r11;
	setp.lt.s32 	%p1, %r8, 1;
	add.s32 	%r13, %r4, -2;
	setp.gt.s32 	%p2, %r8, %r13;
	or.pred  	%p3, %p1, %p2;
	setp.eq.s32 	%p4, %r12, 0;
	or.pred  	%p5, %p4, %p3;
	setp.gt.s32 	%p6, %r12, %r13;
	or.pred  	%p7, %p5, %p6;
	@%p7 bra 	$L__BB0_2;
	cvta.to.global.u64 	%rd3, %rd1;
	cvta.to.global.u64 	%rd4, %rd2;
	mul.lo.s32 	%r14, %r4, %r8;
	add.s32 	%r15, %r14, %r12;
	mul.wide.s32 	%rd5, %r15, 4;
	add.s64 	%rd6, %rd3, %rd5;
	ld.global.f32 	%f1, [%rd6+-4];
	ld.global.f32 	%f2, [%rd6+4];
	add.f32 	%f3, %f1, %f2;
	sub.s32 	%r16, %r14, %r4;
	add.s32 	%r17, %r16, %r12;
	mul.wide.s32 	%rd7, %r17, 4;
	add.s64 	%rd8, %rd3, %rd7;
	ld.global.f32 	%f4, [%rd8];
	add.f32 	%f5, %f3, %f4;
	mul.wide.s32 	%rd9, %r4, 4;
	add.s64 	%rd10, %rd6, %rd9;
	ld.global.f32 	%f6, [%rd10];
	add.f32 	%f7, %f5, %f6;
	mul.f32 	%f8, %f7, 0f3E800000;
	add.s64 	%rd11, %rd4, %rd5;
	st.global.f32 	[%rd11], %f8;
$L__BB0_2:
	ret;

}
	// .globl	_Z13gpu_Heat_diffPfS_S_i
.visible .entry _Z13gpu_Heat_diffPfS_S_i(
	.param .u64 .ptr .align 1 _Z13gpu_Heat_diffPfS_S_i_param_0,
	.param .u64 .ptr .align 1 _Z13gpu_Heat_diffPfS_S_i_param_1,
	.param .u64 .ptr .align 1 _Z13gpu_Heat_diffPfS_S_i_param_2,
	.param .u32 _Z13gpu_Heat_diffPfS_S_i_param_3
)
{
	.reg .pred 	%p<8>;
	.reg .b32 	%r<22>;
	.reg .b32 	%f<12>;
	.reg .b64 	%rd<16>;

	ld.param.u64 	%rd1, [_Z13gpu_Heat_diffPfS_S_i_param_0];
	ld.param.u64 	%rd2, [_Z13gpu_Heat_diffPfS_S_i_param_1];
	ld.param.u64 	%rd3, [_Z13gpu_Heat_diffPfS_S_i_param_2];
	ld.param.u32 	%r4, [_Z13gpu_Heat_diffPfS_S_i_param_3];
	mov.u32 	%r5, %ctaid.x;
	mov.u32 	%r6, %ntid.x;
	mov.u32 	%r7, %tid.x;
	mad.lo.s32 	%r8, %r5, %r6, %r7;
	mov.u32 	%r9, %ctaid.y;
	mov.u32 	%r10, %ntid.y;
	mov.u32 	%r11, %tid.y;
	mad.lo.s32 	%r12, %r9, %r10, %r11;
	setp.lt.s32 	%p1, %r8, 1;
	add.s32 	%r13, %r4, -2;
	setp.gt.s32 	%p2, %r8, %r13;
	or.pred  	%p3, %p1, %p2;
	setp.eq.s32 	%p4, %r12, 0;
	or.pred  	%p5, %p4, %p3;
	setp.gt.s32 	%p6, %r12, %r13;
	or.pred  	%p7, %p5, %p6;
	@%p7 bra 	$L__BB1_2;
	cvta.to.global.u64 	%rd4, %rd1;
	cvta.to.global.u64 	%rd5, %rd2;
	cvta.to.global.u64 	%rd6, %rd3;
	mul.lo.s32 	%r14, %r4, %r8;
	add.s32 	%r15, %r14, %r12;
	mul.wide.s32 	%rd7, %r15, 4;
	add.s64 	%rd8, %rd4, %rd7;
	ld.global.f32 	%f1, [%rd8+-4];
	ld.global.f32 	%f2, [%rd8+4];
	add.f32 	%f3, %f1, %f2;
	sub.s32 	%r16, %r14, %r4;
	add.s32 	%r17, %r16, %r12;
	mul.wide.s32 	%rd9, %r17, 4;
	add.s64 	%rd10, %rd4, %rd9;
	ld.global.f32 	%f4, [%rd10];
	add.f32 	%f5, %f3, %f4;
	mul.wide.s32 	%rd11, %r4, 4;
	add.s64 	%rd12, %rd8, %rd11;
	ld.global.f32 	%f6, [%rd12];
	add.f32 	%f7, %f5, %f6;
	mul.f32 	%f8, %f7, 0f3E800000;
	add.s64 	%rd13, %rd5, %rd7;
	st.global.f32 	[%rd13], %f8;
	ld.global.f32 	%f9, [%rd8];
	sub.f32 	%f10, %f8, %f9;
	mul.f32 	%f11, %f10, %f10;
	shl.b32 	%r18, %r8, 1;
	sub.s32 	%r19, %r16, %r18;
	add.s32 	%r20, %r19, %r12;
	add.s32 	%r21, %r20, 1;
	mul.wide.s32 	%rd14, %r21, 4;
	add.s64 	%rd15, %rd6, %rd14;
	st.global.f32 	[%rd15], %f11;
$L__BB1_2:
	ret;

}
	// .globl	_Z6reducePfS_i
.visible .entry _Z6reducePfS_i(
	.param .u64 .ptr .align 1 _Z6reducePfS_i_param_0,
	.param .u64 .ptr .align 1 _Z6reducePfS_i_param_1,
	.param .u32 _Z6reducePfS_i_param_2
)
{
	.reg .pred 	%p<8>;
	.reg .b32 	%r<22>;
	.reg .b32 	%f<30>;
	.reg .b64 	%rd<11>;
	// demoted variable
	.shared .align 4 .b8 _ZZ6reducePfS_iE5sdata[8192];
	ld.param.u64 	%rd2, [_Z6reducePfS_i_param_0];
	ld.param.u64 	%rd3, [_Z6reducePfS_i_param_1];
	ld.param.u32 	%r12, [_Z6reducePfS_i_param_2];
	mov.u32 	%r1, %tid.x;
	mov.u32 	%r2, %ctaid.x;
	mov.u32 	%r21, %ntid.x;
	shl.b32 	%r4, %r21, 1;
	mad.lo.s32 	%r20, %r4, %r2, %r1;
	shl.b32 	%r13, %r1, 2;
	mov.u32 	%r14, _ZZ6reducePfS_iE5sdata;
	add.s32 	%r6, %r14, %r13;
	mov.b32 	%r15, 0;
	st.shared.u32 	[%r6], %r15;
	setp.ge.u32 	%p1, %r20, %r12;
	@%p1 bra 	$L__BB2_4;
	cvta.to.global.u64 	%rd1, %rd2;
	mov.u32 	%r16, %nctaid.x;
	mul.lo.s32 	%r7, %r4, %r16;
	mov.f32 	%f29, 0f00000000;
$L__BB2_2:
	mul.wide.u32 	%rd4, %r20, 4;
	add.s64 	%rd5, %rd1, %rd4;
	ld.global.f32 	%f4, [%rd5];
	add.s32 	%r17, %r20, %r21;
	mul.wide.u32 	%rd6, %r17, 4;
	add.s64 	%rd7, %rd1, %rd6;
	ld.global.f32 	%f5, [%rd7];
	add.f32 	%f6, %f4, %f5;
	add.f32 	%f29, %f29, %f6;
	add.s32 	%r20, %r20, %r7;
	setp.lt.u32 	%p2, %r20, %r12;
	@%p2 bra 	$L__BB2_2;
	st.shared.f32 	[%r6], %f29;
$L__BB2_4:
	bar.sync 	0;
	setp.lt.u32 	%p3, %r21, 66;
	@%p3 bra 	$L__BB2_8;
$L__BB2_5:
	shr.u32 	%r11, %r21, 1;
	setp.ge.u32 	%p4, %r1, %r11;
	@%p4 bra 	$L__BB2_7;
	shl.b32 	%r18, %r11, 2;
	add.s32 	%r19, %r6, %r18;
	ld.shared.f32 	%f7, [%r19];
	ld.shared.f32 	%f8, [%r6];
	add.f32 	%f9, %f7, %f8;
	st.shared.f32 	[%r6], %f9;
$L__BB2_7:
	bar.sync 	0;
	setp.gt.u32 	%p5, %r21, 131;
	mov.u32 	%r21, %r11;
	@%p5 bra 	$L__BB2_5;
$L__BB2_8:
	setp.gt.u32 	%p6, %r1, 31;
	@%p6 bra 	$L__BB2_11;
	ld.volatile.shared.f32 	%f10, [%r6+128];
	ld.volatile.shared.f32 	%f11, [%r6];
	add.f32 	%f12, %f10, %f11;
	st.volatile.shared.f32 	[%r6], %f12;
	ld.volatile.shared.f32 	%f13, [%r6+64];
	ld.volatile.shared.f32 	%f14, [%r6];
	add.f32 	%f15, %f13, %f14;
	st.volatile.shared.f32 	[%r6], %f15;
	ld.volatile.shared.f32 	%f16, [%r6+32];
	ld.volatile.shared.f32 	%f17, [%r6];
	add.f32 	%f18, %f16, %f17;
	st.volatile.shared.f32 	[%r6], %f18;
	ld.volatile.shared.f32 	%f19, [%r6+16];
	ld.volatile.shared.f32 	%f20, [%r6];
	add.f32 	%f21, %f19, %f20;
	st.volatile.shared.f32 	[%r6], %f21;
	ld.volatile.shared.f32 	%f22, [%r6+8];
	ld.volatile.shared.f32 	%f23, [%r6];
	add.f32 	%f24, %f22, %f23;
	st.volatile.shared.f32 	[%r6], %f24;
	ld.volatile.shared.f32 	%f25, [%r6+4];
	ld.volatile.shared.f32 	%f26, [%r6];
	add.f32 	%f27, %f25, %f26;
	st.volatile.shared.f32 	[%r6], %f27;
	setp.ne.s32 	%p7, %r1, 0;
	@%p7 bra 	$L__BB2_11;
	ld.shared.f32 	%f28, [_ZZ6reducePfS_iE5sdata];
	cvta.to.global.u64 	%rd8, %rd3;
	mul.wide.u32 	%rd9, %r2, 4;
	add.s64 	%rd10, %rd8, %rd9;
	st.global.f32 	[%rd10], %f28;
$L__BB2_11:
	ret;

}
	// .globl	_Z8Kernel06PfS_
.visible .entry _Z8Kernel06PfS_(
	.param .u64 .ptr .align 1 _Z8Kernel06PfS__param_0,
	.param .u64 .ptr .align 1 _Z8Kernel06PfS__param_1
)
{
	.reg .pred 	%p<6>;
	.reg .b32 	%r<16>;
	.reg .b32 	%f<26>;
	.reg .b64 	%rd<11>;
	// demoted variable
	.shared .align 4 .b8 _ZZ8Kernel06PfS_E5sdata[8192];
	ld.param.u64 	%rd2, [_Z8Kernel06PfS__param_0];
	ld.param.u64 	%rd1, [_Z8Kernel06PfS__param_1];
	cvta.to.global.u64 	%rd3, %rd2;
	mov.u32 	%r1, %tid.x;
	mov.u32 	%r2, %ctaid.x;
	mov.u32 	%r15, %ntid.x;
	mul.lo.s32 	%r7, %r15, %r2;
	shl.b32 	%r8, %r7, 1;
	add.s32 	%r9, %r8, %r1;
	mul.wide.u32 	%rd4, %r9, 4;
	add.s64 	%rd5, %rd3, %rd4;
	ld.global.f32 	%f1, [%rd5];
	add.s32 	%r10, %r9, %r15;
	mul.wide.u32 	%rd6, %r10, 4;
	add.s64 	%rd7, %rd3, %rd6;
	ld.global.f32 	%f2, [%rd7];
	add.f32 	%f3, %f1, %f2;
	shl.b32 	%r11, %r1, 2;
	mov.u32 	%r12, _ZZ8Kernel06PfS_E5sdata;
	add.s32 	%r4, %r12, %r11;
	st.shared.f32 	[%r4], %f3;
	bar.sync 	0;
	setp.lt.u32 	%p1, %r15, 66;
	@%p1 bra 	$L__BB3_4;
$L__BB3_1:
	shr.u32 	%r6, %r15, 1;
	setp.ge.u32 	%p2, %r1, %r6;
	@%p2 bra 	$L__BB3_3;
	shl.b32 	%r13, %r6, 2;
	add.s32 	%r14, %r4, %r13;
	ld.shared.f32 	%f4, [%r14];
	ld.shared.f32 	%f5, [%r4];
	add.f32 	%f6, %f4, %f5;
	st.shared.f32 	[%r4], %f6;
$L__BB3_3:
	bar.sync 	0;
	setp.gt.u32 	%p3, %r15, 131;
	mov.u32 	%r15, %r6;
	@%p3 bra 	$L__BB3_1;
$L__BB3_4:
	setp.gt.u32 	%p4, %r1, 31;
	@%p4 bra 	$L__BB3_7;
	ld.volatile.shared.f32 	%f7, [%r4+128];
	ld.volatile.shared.f32 	%f8, [%r4];
	add.f32 	%f9, %f7, %f8;
	st.volatile.shared.f32 	[%r4], %f9;
	ld.volatile.shared.f32 	%f10, [%r4+64];
	ld.volatile.shared.f32 	%f11, [%r4];
	add.f32 	%f12, %f10, %f11;
	st.volatile.shared.f32 	[%r4], %f12;
	ld.volatile.shared.f32 	%f13, [%r4+32];
	ld.volatile.shared.f32 	%f14, [%r4];
	add.f32 	%f15, %f13, %f14;
	st.volatile.shared.f32 	[%r4], %f15;
	ld.volatile.shared.f32 	%f16, [%r4+16];
	ld.volatile.shared.f32 	%f17, [%r4];
	add.f32 	%f18, %f16, %f17;
	st.volatile.shared.f32 	[%r4], %f18;
	ld.volatile.shared.f32 	%f19, [%r4+8];
	ld.volatile.shared.f32 	%f20, [%r4];
	add.f32 	%f21, %f19, %f20;
	st.volatile.shared.f32 	[%r4], %f21;
	ld.volatile.shared.f32 	%f22, [%r4+4];
	ld.volatile.shared.f32 	%f23, [%r4];
	add.f32 	%f24, %f22, %f23;
	st.volatile.shared.f32 	[%r4], %f24;
	setp.ne.s32 	%p5, %r1, 0;
	@%p5 bra 	$L__BB3_7;
	ld.shared.f32 	%f25, [_ZZ8Kernel06PfS_E5sdata];
	cvta.to.global.u64 	%rd8, %rd1;
	mul.wide.u32 	%rd9, %r2, 4;
	add.s64 	%rd10, %rd8, %rd9;
	st.global.f32 	[%rd10], %f25;
$L__BB3_7:
	ret;

}


// ===== COMPILED SASS (sm_100) =====

	.target	sm_100

	.elftype	@"ET_EXEC"


//--------------------- .note.nv.tkinfo           --------------------------
	.section	.note.nv.tkinfo,"",@"SHT_NOTE"
	.sectionflags	@"SHF_NOTE_NV_TKINFO"
	.tkinfo
        /*0018*/ 	.word	0x00000002
        /*0030*/ 	.string	""
        /*0030*/ 	.string	"ptxas"
        /*0030*/ 	.string	"Cuda compilation tools, release 13.0, V13.0.88"
        /*0030*/ 	.string	"Build cuda_13.0.r13.0/compiler.36424714_0"
        /*0030*/ 	.string	"-arch sm_100 -m 64 "



//--------------------- .note.nv.cuinfo           --------------------------
	.section	.note.nv.cuinfo,"",@"SHT_NOTE"
	.sectionflags	@"SHF_NOTE_NV_CUINFO"
        /*0018*/ 	.short	0x0002
        /*001a*/ 	.short	0x0064
        /*001c*/ 	.short	0x0082
	.zero		2


//--------------------- .nv.info                  --------------------------
	.section	.nv.info,"",@"SHT_CUDA_INFO"
	.align	4


	//----- nvinfo : EIATTR_REGCOUNT
	.align		4
        /*0000*/ 	.byte	0x04, 0x2f
        /*0002*/ 	.short	(.L_1 - .L_0)
	.align		4
.L_0:
        /*0004*/ 	.word	index@(_Z8gpu_HeatPfS_i)
        /*0008*/ 	.word	0x00000010


	//----- nvinfo : EIATTR_FRAME_SIZE
	.align		4
.L_1:
        /*000c*/ 	.byte	0x04, 0x11
        /*000e*/ 	.short	(.L_3 - .L_2)
	.align		4
.L_2:
        /*0010*/ 	.word	index@(_Z8gpu_HeatPfS_i)
        /*0014*/ 	.word	0x00000000


	//----- nvinfo : EIATTR_REGCOUNT
	.align		4
.L_3:
        /*0018*/ 	.byte	0x04, 0x2f
        /*001a*/ 	.short	(.L_5 - .L_4)
	.align		4
.L_4:
        /*001c*/ 	.word	index@(_Z13gpu_Heat_diffPfS_S_i)
        /*0020*/ 	.word	0x00000012


	//----- nvinfo : EIATTR_FRAME_SIZE
	.align		4
.L_5:
        /*0024*/ 	.byte	0x04, 0x11
        /*0026*/ 	.short	(.L_7 - .L_6)
	.align		4
.L_6:
        /*0028*/ 	.word	index@(_Z13gpu_Heat_diffPfS_S_i)
        /*002c*/ 	.word	0x00000000


	//----- nvinfo : EIATTR_REGCOUNT
	.align		4
.L_7:
        /*0030*/ 	.byte	0x04, 0x2f
        /*0032*/ 	.short	(.L_9 - .L_8)
	.align		4
.L_8:
        /*0034*/ 	.word	index@(_Z6reducePfS_i)
        /*0038*/ 	.word	0x00000011


	//----- nvinfo : EIATTR_FRAME_SIZE
	.align		4
.L_9:
        /*003c*/ 	.byte	0x04, 0x11
        /*003e*/ 	.short	(.L_11 - .L_10)
	.align		4
.L_10:
        /*0040*/ 	.word	index@(_Z6reducePfS_i)
        /*0044*/ 	.word	0x00000000


	//----- nvinfo : EIATTR_REGCOUNT
	.align		4
.L_11:
        /*0048*/ 	.byte	0x04, 0x2f
        /*004a*/ 	.short	(.L_13 - .L_12)
	.align		4
.L_12:
        /*004c*/ 	.word	index@(_Z8Kernel06PfS_)
        /*0050*/ 	.word	0x0000000d


	//----- nvinfo : EIATTR_FRAME_SIZE
	.align		4
.L_13:
        /*0054*/ 	.byte	0x04, 0x11
        /*0056*/ 	.short	(.L_15 - .L_14)
	.align		4
.L_14:
        /*0058*/ 	.word	index@(_Z8Kernel06PfS_)
        /*005c*/ 	.word	0x00000000


	//----- nvinfo : EIATTR_MIN_STACK_SIZE
	.align		4
.L_15:
        /*0060*/ 	.byte	0x04, 0x12
        /*0062*/ 	.short	(.L_17 - .L_16)
	.align		4
.L_16:
        /*0064*/ 	.word	index@(_Z8Kernel06PfS_)
        /*0068*/ 	.word	0x00000000


	//----- nvinfo : EIATTR_MIN_STACK_SIZE
	.align		4
.L_17:
        /*006c*/ 	.byte	0x04, 0x12
        /*006e*/ 	.short	(.L_19 - .L_18)
	.align		4
.L_18:
        /*0070*/ 	.word	index@(_Z6reducePfS_i)
        /*0074*/ 	.word	0x00000000


	//----- nvinfo : EIATTR_MIN_STACK_SIZE
	.align		4
.L_19:
        /*0078*/ 	.byte	0x04, 0x12
        /*007a*/ 	.short	(.L_21 - .L_20)
	.align		4
.L_20:
        /*007c*/ 	.word	index@(_Z13gpu_Heat_diffPfS_S_i)
        /*0080*/ 	.word	0x00000000


	//----- nvinfo : EIATTR_MIN_STACK_SIZE
	.align		4
.L_21:
        /*0084*/ 	.byte	0x04, 0x12
        /*0086*/ 	.short	(.L_23 - .L_22)
	.align		4
.L_22:
        /*0088*/ 	.word	index@(_Z8gpu_HeatPfS_i)
        /*008c*/ 	.word	0x00000000
.L_23:


//--------------------- .nv.compat                --------------------------
	.section	.nv.compat,"",@"SHT_CUDA_COMPAT_INFO"
	.align	4
        /*0000*/ 	.byte	0x02, 0x09, 0x00, 0x00, 0x02, 0x02, 0x01, 0x00, 0x02, 0x05, 0x05, 0x00, 0x03, 0x07, 0x01, 0x01
        /*0010*/ 	.byte	0x02, 0x03, 0x00, 0x00, 0x02, 0x06, 0x01, 0x00, 0x04, 0x0b, 0x08, 0x00, 0x09, 0x00, 0x00, 0x00
        /*0020*/ 	.byte	0x00, 0x00, 0x00, 0x00


//--------------------- .nv.info._Z8Kernel06PfS_  --------------------------
	.section	.nv.info._Z8Kernel06PfS_,"",@"SHT_CUDA_INFO"
	.sectionflags	@""
	.align	4


	//----- nvinfo : EIATTR_CUDA_API_VERSION
	.align		4
        /*0000*/ 	.byte	0x04, 0x37
        /*0002*/ 	.short	(.L_25 - .L_24)
.L_24:
        /*0004*/ 	.word	0x00000082


	//----- nvinfo : EIATTR_KPARAM_INFO
	.align		4
.L_25:
        /*0008*/ 	.byte	0x04, 0x17
        /*000a*/ 	.short	(.L_27 - .L_26)
.L_26:
        /*000c*/ 	.word	0x00000000
        /*0010*/ 	.short	0x0001
        /*0012*/ 	.short	0x0008
        /*0014*/ 	.byte	0x00, 0xf5, 0x21, 0x00


	//----- nvinfo : EIATTR_KPARAM_INFO
	.align		4
.L_27:
        /*0018*/ 	.byte	0x04, 0x17
        /*001a*/ 	.short	(.L_29 - .L_28)
.L_28:
        /*001c*/ 	.word	0x00000000
        /*0020*/ 	.short	0x0000
        /*0022*/ 	.short	0x0000
        /*0024*/ 	.byte	0x00, 0xf5, 0x21, 0x00


	//----- nvinfo : EIATTR_SPARSE_MMA_MASK
	.align		4
.L_29:
        /*0028*/ 	.byte	0x03, 0x50
        /*002a*/ 	.short	0x0000


	//----- nvinfo : EIATTR_MAXREG_COUNT
	.align		4
        /*002c*/ 	.byte	0x03, 0x1b
        /*002e*/ 	.short	0x00ff


	//----- nvinfo : EIATTR_NUM_BARRIERS
	.align		4
        /*0030*/ 	.byte	0x02, 0x4c
        /*0032*/ 	.byte	0x01
	.zero		1


	//----- nvinfo : EIATTR_MERCURY_ISA_VERSION
	.align		4
        /*0034*/ 	.byte	0x03, 0x5f
        /*0036*/ 	.short	0x0101


	//----- nvinfo : EIATTR_VRC_CTA_INIT_COUNT
	.align		4
        /*0038*/ 	.byte	0x02, 0x4a
	.zero		1
	.zero		1


	//----- nvinfo : EIATTR_EXIT_INSTR_OFFSETS
	.align		4
        /*003c*/ 	.byte	0x04, 0x1c
        /*003e*/ 	.short	(.L_31 - .L_30)


	//   ....[0]....
.L_30:
        /*0040*/ 	.word	0x00000230


	//   ....[1]....
        /*0044*/ 	.word	0x000003d0


	//   ....[2]....
        /*0048*/ 	.word	0x00000450


	//----- nvinfo : EIATTR_CBANK_PARAM_SIZE
	.align		4
.L_31:
        /*004c*/ 	.byte	0x03, 0x19
        /*004e*/ 	.short	0x0010


	//----- nvinfo : EIATTR_PARAM_CBANK
	.align		4
        /*0050*/ 	.byte	0x04, 0x0a
        /*0052*/ 	.short	(.L_33 - .L_32)
	.align		4
.L_32:
        /*0054*/ 	.word	index@(.nv.constant0._Z8Kernel06PfS_)
        /*0058*/ 	.short	0x0380
        /*005a*/ 	.short	0x0010


	//----- nvinfo : EIATTR_SW_WAR
	.align		4
.L_33:
        /*005c*/ 	.byte	0x04, 0x36
        /*005e*/ 	.short	(.L_35 - .L_34)
.L_34:
        /*0060*/ 	.word	0x00000008
.L_35:


//--------------------- .nv.info._Z6reducePfS_i   --------------------------
	.section	.nv.info._Z6reducePfS_i,"",@"SHT_CUDA_INFO"
	.sectionflags	@""
	.align	4


	//----- nvinfo : EIATTR_CUDA_API_VERSION
	.align		4
        /*0000*/ 	.byte	0x04, 0x37
        /*0002*/ 	.short	(.L_37 - .L_36)
.L_36:
        /*0004*/ 	.word	0x00000082


	//----- nvinfo : EIATTR_KPARAM_INFO
	.align		4
.L_37:
        /*0008*/ 	.byte	0x04, 0x17
        /*000a*/ 	.short	(.L_39 - .L_38)
.L_38:
        /*000c*/ 	.word	0x00000000
        /*0010*/ 	.short	0x0002
        /*0012*/ 	.short	0x0010
        /*0014*/ 	.byte	0x00, 0xf0, 0x11, 0x00


	//----- nvinfo : EIATTR_KPARAM_INFO
	.align		4
.L_39:
        /*0018*/ 	.byte	0x04, 0x17
        /*001a*/ 	.short	(.L_41 - .L_40)
.L_40:
        /*001c*/ 	.word	0x00000000
        /*0020*/ 	.short	0x0001
        /*0022*/ 	.short	0x0008
        /*0024*/ 	.byte	0x00, 0xf5, 0x21, 0x00


	//----- nvinfo : EIATTR_KPARAM_INFO
	.align		4
.L_41:
        /*0028*/ 	.byte	0x04, 0x17
        /*002a*/ 	.short	(.L_43 - .L_42)
.L_42:
        /*002c*/ 	.word	0x00000000
        /*0030*/ 	.short	0x0000
        /*0032*/ 	.short	0x0000
        /*0034*/ 	.byte	0x00, 0xf5, 0x21, 0x00


	//----- nvinfo : EIATTR_SPARSE_MMA_MASK
	.align		4
.L_43:
        /*0038*/ 	.byte	0x03, 0x50
        /*003a*/ 	.short	0x0000


	//----- nvinfo : EIATTR_MAXREG_COUNT
	.align		4
        /*003c*/ 	.byte	0x03, 0x1b
        /*003e*/ 	.short	0x00ff


	//----- nvinfo : EIATTR_NUM_BARRIERS
	.align		4
        /*0040*/ 	.byte	0x02, 0x4c
        /*0042*/ 	.byte	0x01
	.zero		1


	//----- nvinfo : EIATTR_MERCURY_ISA_VERSION
	.align		4
        /*0044*/ 	.byte	0x03, 0x5f
        /*0046*/ 	.short	0x0101


	//----- nvinfo : EIATTR_VRC_CTA_INIT_COUNT
	.align		4
        /*0048*/ 	.byte	0x02, 0x4a
	.zero		1
	.zero		1


	//----- nvinfo : EIATTR_EXIT_INSTR_OFFSETS
	.align		4
        /*004c*/ 	.byte	0x04, 0x1c
        /*004e*/ 	.short	(.L_45 - .L_44)


	//   ....[0]....
.L_44:
        /*0050*/ 	.word	0x00000330


	//   ....[1]....
        /*0054*/ 	.word	0x000004d0


	//   ....[2]....
        /*0058*/ 	.word	0x00000550


	//----- nvinfo : EIATTR_CRS_STACK_SIZE
	.align		4
.L_45:
        /*005c*/ 	.byte	0x04, 0x1e
        /*005e*/ 	.short	(.L_47 - .L_46)
.L_46:
        /*0060*/ 	.word	0x00000000


	//----- nvinfo : EIATTR_CBANK_PARAM_SIZE
	.align		4
.L_47:
        /*0064*/ 	.byte	0x03, 0x19
        /*0066*/ 	.short	0x0014


	//----- nvinfo : EIATTR_PARAM_CBANK
	.align		4
        /*0068*/ 	.byte	0x04, 0x0a
        /*006a*/ 	.short	(.L_49 - .L_48)
	.align		4
.L_48:
        /*006c*/ 	.word	index@(.nv.constant0._Z6reducePfS_i)
        /*0070*/ 	.short	0x0380
        /*0072*/ 	.short	0x0014


	//----- nvinfo : EIATTR_SW_WAR
	.align		4
.L_49:
        /*0074*/ 	.byte	0x04, 0x36
        /*0076*/ 	.short	(.L_51 - .L_50)
.L_50:
        /*0078*/ 	.word	0x00000008
.L_51:


//--------------------- .nv.info._Z13gpu_Heat_diffPfS_S_i --------------------------
	.section	.nv.info._Z13gpu_Heat_diffPfS_S_i,"",@"SHT_CUDA_INFO"
	.sectionflags	@""
	.align	4


	//----- nvinfo : EIATTR_CUDA_API_VERSION
	.align		4
        /*0000*/ 	.byte	0x04, 0x37
        /*0002*/ 	.short	(.L_53 - .L_52)
.L_52:
        /*0004*/ 	.word	0x00000082


	//----- nvinfo : EIATTR_KPARAM_INFO
	.align		4
.L_53:
        /*0008*/ 	.byte	0x04, 0x17
        /*000a*/ 	.short	(.L_55 - .L_54)
.L_54:
        /*000c*/ 	.word	0x00000000
        /*0010*/ 	.short	0x0003
        /*0012*/ 	.short	0x0018
        /*0014*/ 	.byte	0x00, 0xf0, 0x11, 0x00


	//----- nvinfo : EIATTR_KPARAM_INFO
	.align		4
.L_55:
        /*0018*/ 	.byte	0x04, 0x17
        /*001a*/ 	.short	(.L_57 - .L_56)
.L_56:
        /*001c*/ 	.word	0x00000000
        /*0020*/ 	.short	0x0002
        /*0022*/ 	.short	0x0010
        /*0024*/ 	.byte	0x00, 0xf5, 0x21, 0x00


	//----- nvinfo : EIATTR_KPARAM_INFO
	.align		4
.L_57:
        /*0028*/ 	.byte	0x04, 0x17
        /*002a*/ 	.short	(.L_59 - .L_58)
.L_58:
        /*002c*/ 	.word	0x00000000
        /*0030*/ 	.short	0x0001
        /*0032*/ 	.short	0x0008
        /*0034*/ 	.byte	0x00, 0xf5, 0x21, 0x00


	//----- nvinfo : EIATTR_KPARAM_INFO
	.align		4
.L_59:
        /*0038*/ 	.byte	0x04, 0x17
        /*003a*/ 	.short	(.L_61 - .L_60)
.L_60:
        /*003c*/ 	.word	0x00000000
        /*0040*/ 	.short	0x0000
        /*0042*/ 	.short	0x0000
        /*0044*/ 	.byte	0x00, 0xf5, 0x21, 0x00


	//----- nvinfo : EIATTR_SPARSE_MMA_MASK
	.align		4
.L_61:
        /*0048*/ 	.byte	0x03, 0x50
        /*004a*/ 	.short	0x0000


	//----- nvinfo : EIATTR_MAXREG_COUNT
	.align		4
        /*004c*/ 	.byte	0x03, 0x1b
        /*004e*/ 	.short	0x00ff


	//----- nvinfo : EIATTR_MERCURY_ISA_VERSION
	.align		4
        /*0050*/ 	.byte	0x03, 0x5f
        /*0052*/ 	.short	0x0101


	//----- nvinfo : EIATTR_VRC_CTA_INIT_COUNT
	.align		4
        /*0054*/ 	.byte	0x02, 0x4a
	.zero		1
	.zero		1


	//----- nvinfo : EIATTR_EXIT_INSTR_OFFSETS
	.align		4
        /*0058*/ 	.byte	0x04, 0x1c
        /*005a*/ 	.short	(.L_63 - .L_62)


	//   ....[0]....
.L_62:
        /*005c*/ 	.word	0x000000f0


	//   ....[1]....
        /*0060*/ 	.word	0x000002b0


	//----- nvinfo : EIATTR_CBANK_PARAM_SIZE
	.align		4
.L_63:
        /*0064*/ 	.byte	0x03, 0x19
        /*0066*/ 	.short	0x001c


	//----- nvinfo : EIATTR_PARAM_CBANK
	.align		4
        /*0068*/ 	.byte	0x04, 0x0a
        /*006a*/ 	.short	(.L_65 - .L_64)
	.align		4
.L_64:
        /*006c*/ 	.word	index@(.nv.constant0._Z13gpu_Heat_diffPfS_S_i)
        /*0070*/ 	.short	0x0380
        /*0072*/ 	.short	0x001c


	//----- nvinfo : EIATTR_SW_WAR
	.align		4
.L_65:
        /*0074*/ 	.byte	0x04, 0x36
        /*0076*/ 	.short	(.L_67 - .L_66)
.L_66:
        /*0078*/ 	.word	0x00000008
.L_67:


//--------------------- .nv.info._Z8gpu_HeatPfS_i --------------------------
	.section	.nv.info._Z8gpu_HeatPfS_i,"",@"SHT_CUDA_INFO"
	.sectionflags	@""
	.align	4


	//----- nvinfo : EIATTR_CUDA_API_VERSION
	.align		4
        /*0000*/ 	.byte	0x04, 0x37
        /*0002*/ 	.short	(.L_69 - .L_68)
.L_68:
        /*0004*/ 	.word	0x00000082


	//----- nvinfo : EIATTR_KPARAM_INFO
	.align		4
.L_69:
        /*0008*/ 	.byte	0x04, 0x17
        /*000a*/ 	.short	(.L_71 - .L_70)
.L_70:
        /*000c*/ 	.word	0x00000000
        /*0010*/ 	.short	0x0002
        /*0012*/ 	.short	0x0010
        /*0014*/ 	.byte	0x00, 0xf0, 0x11, 0x00


	//----- nvinfo : EIATTR_KPARAM_INFO
	.align		4
.L_71:
        /*0018*/ 	.byte	0x04, 0x17
        /*001a*/ 	.short	(.L_73 - .L_72)
.L_72:
        /*001c*/ 	.word	0x00000000
        /*0020*/ 	.short	0x0001
        /*0022*/ 	.short	0x0008
        /*0024*/ 	.byte	0x00, 0xf5, 0x21, 0x00


	//----- nvinfo : EIATTR_KPARAM_INFO
	.align		4
.L_73:
        /*0028*/ 	.byte	0x04, 0x17
        /*002a*/ 	.short	(.L_75 - .L_74)
.L_74:
        /*002c*/ 	.word	0x00000000
        /*0030*/ 	.short	0x0000
        /*0032*/ 	.short	0x0000
        /*0034*/ 	.byte	0x00, 0xf5, 0x21, 0x00


	//----- nvinfo : EIATTR_SPARSE_MMA_MASK
	.align		4
.L_75:
        /*0038*/ 	.byte	0x03, 0x50
        /*003a*/ 	.short	0x0000


	//----- nvinfo : EIATTR_MAXREG_COUNT
	.align		4
        /*003c*/ 	.byte	0x03, 0x1b
        /*003e*/ 	.short	0x00ff


	//----- nvinfo : EIATTR_MERCURY_ISA_VERSION
	.align		4
        /*0040*/ 	.byte	0x03, 0x5f
        /*0042*/ 	.short	0x0101


	//----- nvinfo : EIATTR_VRC_CTA_INIT_COUNT
	.align		4
        /*0044*/ 	.byte	0x02, 0x4a
	.zero		1
	.zero		1


	//----- nvinfo : EIATTR_EXIT_INSTR_OFFSETS
	.align		4
        /*0048*/ 	.byte	0x04, 0x1c
        /*004a*/ 	.short	(.L_77 - .L_76)


	//   ....[0]....
.L_76:
        /*004c*/ 	.word	0x000000f0


	//   ....[1]....
        /*0050*/ 	.word	0x00000230


	//----- nvinfo : EIATTR_CBANK_PARAM_SIZE
	.align		4
.L_77:
        /*0054*/ 	.byte	0x03, 0x19
        /*0056*/ 	.short	0x0014


	//----- nvinfo : EIATTR_PARAM_CBANK
	.align		4
        /*0058*/ 	.byte	0x04, 0x0a
        /*005a*/ 	.short	(.L_79 - .L_78)
	.align		4
.L_78:
        /*005c*/ 	.word	index@(.nv.constant0._Z8gpu_HeatPfS_i)
        /*0060*/ 	.short	0x0380
        /*0062*/ 	.short	0x0014


	//----- nvinfo : EIATTR_SW_WAR
	.align		4
.L_79:
        /*0064*/ 	.byte	0x04, 0x36
        /*0066*/ 	.short	(.L_81 - .L_80)
.L_80:
        /*0068*/ 	.word	0x00000008
.L_81:


//--------------------- .nv.callgraph             --------------------------
	.section	.nv.callgraph,"",@"SHT_CUDA_CALLGRAPH"
	.align	4
	.sectionentsize	8
	.align		4
        /*0000*/ 	.word	0x00000000
	.align		4
        /*0004*/ 	.word	0xffffffff
	.align		4
        /*0008*/ 	.word	0x00000000
	.align		4
        /*000c*/ 	.word	0xfffffffe
	.align		4
        /*0010*/ 	.word	0x00000000
	.align		4
        /*0014*/ 	.word	0xfffffffd
	.align		4
        /*0018*/ 	.word	0x00000000
	.align		4
        /*001c*/ 	.word	0xfffffffc


//--------------------- .text._Z8Kernel06PfS_     --------------------------
	.section	.text._Z8Kernel06PfS_,"ax",@progbits
	.align	128
        .global         _Z8Kernel06PfS_
        .type           _Z8Kernel06PfS_,@function
        .size           _Z8Kernel06PfS_,(.L_x_12 - _Z8Kernel06PfS_)
        .other          _Z8Kernel06PfS_,@"STO_CUDA_ENTRY STV_DEFAULT"
_Z8Kernel06PfS_:
.text._Z8Kernel06PfS_:
[----:B------:R-:W-:Y:S01]  /*0000*/  LDC R1, c[0x0][0x37c] ;  /* 0x0000df00ff017b82 */ /* 0x000fe20000000800 */
[----:B------:R-:W0:Y:S01]  /*0010*/  S2R R0, SR_CTAID.X ;  /* 0x0000000000007919 */ /* 0x000e220000002500 */
[----:B------:R-:W0:Y:S06]  /*0020*/  LDCU UR8, c[0x0][0x360] ;  /* 0x00006c00ff0877ac */ /* 0x000e2c0008000800 */
[----:B------:R-:W1:Y:S01]  /*0030*/  LDC.64 R6, c[0x0][0x380] ;  /* 0x0000e000ff067b82 */ /* 0x000e620000000a00 */
[----:B------:R-:W2:Y:S01]  /*0040*/  S2R R2, SR_TID.X ;  /* 0x0000000000027919 */ /* 0x000ea20000002100 */
[----:B------:R-:W3:Y:S01]  /*0050*/  LDCU.64 UR6, c[0x0][0x358] ;  /* 0x00006b00ff0677ac */ /* 0x000ee20008000a00 */
[----:B0-----:R-:W-:-:S05]  /*0060*/  IMAD R3, R0, UR8, RZ ;  /* 0x0000000800037c24 */ /* 0x001fca000f8e02ff */
[----:B--2---:R-:W-:-:S04]  /*0070*/  LEA R3, R3, R2, 0x1 ;  /* 0x0000000203037211 */ /* 0x004fc800078e08ff */
[C---:B------:R-:W-:Y:S01]  /*0080*/  IADD3 R9, PT, PT, R3.reuse, UR8, RZ ;  /* 0x0000000803097c10 */ /* 0x040fe2000fffe0ff */
[----:B-1----:R-:W-:-:S04]  /*0090*/  IMAD.WIDE.U32 R4, R3, 0x4, R6 ;  /* 0x0000000403047825 */ /* 0x002fc800078e0006 */
[----:B------:R-:W-:Y:S02]  /*00a0*/  IMAD.WIDE.U32 R6, R9, 0x4, R6 ;  /* 0x0000000409067825 */ /* 0x000fe400078e0006 */
[----:B---3--:R-:W2:Y:S04]  /*00b0*/  LDG.E R4, desc[UR6][R4.64] ;  /* 0x0000000604047981 */ /* 0x008ea8000c1e1900 */
[----:B------:R-:W2:Y:S01]  /*00c0*/  LDG.E R7, desc[UR6][R6.64] ;  /* 0x0000000606077981 */ /* 0x000ea2000c1e1900 */
[----:B------:R-:W0:Y:S01]  /*00d0*/  S2UR UR5, SR_CgaCtaId ;  /* 0x00000000000579c3 */ /* 0x000e220000008800 */
[----:B------:R-:W-:Y:S01]  /*00e0*/  UMOV UR4, 0x400 ;  /* 0x0000040000047882 */ /* 0x000fe20000000000 */
[----:B------:R-:W-:Y:S01]  /*00f0*/  UISETP.GE.U32.AND UP0, UPT, UR8, 0x42, UPT ;  /* 0x000000420800788c */ /* 0x000fe2000bf06070 */
[----:B------:R-:W-:Y:S01]  /*0100*/  ISETP.GT.U32.AND P0, PT, R2, 0x1f, PT ;  /* 0x0000001f0200780c */ /* 0x000fe20003f04070 */
[----:B0-----:R-:W-:-:S06]  /*0110*/  ULEA UR4, UR5, UR4, 0x18 ;  /* 0x0000000405047291 */ /* 0x001fcc000f8ec0ff */
[----:B------:R-:W-:Y:S01]  /*0120*/  LEA R3, R2, UR4, 0x2 ;  /* 0x0000000402037c11 */ /* 0x000fe2000f8e10ff */
[----:B--2---:R-:W-:-:S05]  /*0130*/  FADD R8, R4, R7 ;  /* 0x0000000704087221 */ /* 0x004fca0000000000 */
[----:B------:R0:W-:Y:S01]  /*0140*/  STS [R3], R8 ;  /* 0x0000000803007388 */ /* 0x0001e20000000800 */
[----:B------:R-:W-:Y:S06]  /*0150*/  BAR.SYNC.DEFER_BLOCKING 0x0 ;  /* 0x0000000000007b1d */ /* 0x000fec0000010000 */
[----:B------:R-:W-:Y:S05]  /*0160*/  BRA.U !UP0, `(.L_x_0) ;  /* 0x0000000108307547 */ /* 0x000fea000b800000 */
[----:B------:R-:W-:-:S07]  /*0170*/  MOV R4, UR8 ;  /* 0x0000000800047c02 */ /* 0x000fce0008000f00 */
.L_x_1:
[----:B------:R-:W-:-:S04]  /*0180*/  SHF.R.U32.HI R7, RZ, 0x1, R4 ;  /* 0x00000001ff077819 */ /* 0x000fc80000011604 */
[----:B------:R-:W-:-:S13]  /*0190*/  ISETP.GE.U32.AND P1, PT, R2, R7, PT ;  /* 0x000000070200720c */ /* 0x000fda0003f26070 */
[----:B------:R-:W-:Y:S01]  /*01a0*/  @!P1 LEA R5, R7, R3, 0x2 ;  /* 0x0000000307059211 */ /* 0x000fe200078e10ff */
[----:B------:R-:W-:Y:S05]  /*01b0*/  @!P1 LDS R6, [R3] ;  /* 0x0000000003069984 */ /* 0x000fea0000000800 */
[----:B------:R-:W1:Y:S02]  /*01c0*/  @!P1 LDS R5, [R5] ;  /* 0x0000000005059984 */ /* 0x000e640000000800 */
[----:B-1----:R-:W-:-:S05]  /*01d0*/  @!P1 FADD R6, R5, R6 ;  /* 0x0000000605069221 */ /* 0x002fca0000000000 */
[----:B------:R1:W-:Y:S01]  /*01e0*/  @!P1 STS [R3], R6 ;  /* 0x0000000603009388 */ /* 0x0003e20000000800 */
[----:B------:R-:W-:Y:S01]  /*01f0*/  BAR.SYNC.DEFER_BLOCKING 0x0 ;  /* 0x0000000000007b1d */ /* 0x000fe20000010000 */
[----:B------:R-:W-:Y:S02]  /*0200*/  ISETP.GT.U32.AND P1, PT, R4, 0x83, PT ;  /* 0x000000830400780c */ /* 0x000fe40003f24070 */
[----:B------:R-:W-:-:S11]  /*0210*/  MOV R4, R7 ;  /* 0x0000000700047202 */ /* 0x000fd60000000f00 */
[----:B-1----:R-:W-:Y:S05]  /*0220*/  @P1 BRA `(.L_x_1) ;  /* 0xfffffffc00d41947 */ /* 0x002fea000383ffff */
.L_x_0:
[----:B------:R-:W-:Y:S05]  /*0230*/  @P0 EXIT ;  /* 0x000000000000094d */ /* 0x000fea0003800000 */
[----:B------:R-:W-:Y:S01]  /*0240*/  LDS R4, [R3+0x80] ;  /* 0x0000800003047984 */ /* 0x000fe20000000800 */
[----:B------:R-:W-:-:S03]  /*0250*/  ISETP.NE.AND P0, PT, R2, RZ, PT ;  /* 0x000000ff0200720c */ /* 0x000fc60003f05270 */
[----:B------:R-:W1:Y:S02]  /*0260*/  LDS R5, [R3] ;  /* 0x0000000003057984 */ /* 0x000e640000000800 */
[----:B-1----:R-:W-:-:S05]  /*0270*/  FADD R4, R4, R5 ;  /* 0x0000000504047221 */ /* 0x002fca0000000000 */
[----:B------:R-:W-:Y:S04]  /*0280*/  STS [R3], R4 ;  /* 0x0000000403007388 */ /* 0x000fe80000000800 */
[----:B------:R-:W-:Y:S04]  /*0290*/  LDS R5, [R3+0x40] ;  /* 0x0000400003057984 */ /* 0x000fe80000000800 */
[----:B------:R-:W1:Y:S02]  /*02a0*/  LDS R6, [R3] ;  /* 0x0000000003067984 */ /* 0x000e640000000800 */
[----:B-1----:R-:W-:-:S05]  /*02b0*/  FADD R6, R5, R6 ;  /* 0x0000000605067221 */ /* 0x002fca0000000000 */
[----:B------:R-:W-:Y:S04]  /*02c0*/  STS [R3], R6 ;  /* 0x0000000603007388 */ /* 0x000fe80000000800 */
[----:B------:R-:W-:Y:S04]  /*02d0*/  LDS R5, [R3+0x20] ;  /* 0x0000200003057984 */ /* 0x000fe80000000800 */
[----:B0-----:R-:W0:Y:S02]  /*02e0*/  LDS R8, [R3] ;  /* 0x0000000003087984 */ /* 0x001e240000000800 */
[----:B0-----:R-:W-:-:S05]  /*02f0*/  FADD R8, R5, R8 ;  /* 0x0000000805087221 */ /* 0x001fca0000000000 */
[----:B------:R-:W-:Y:S04]  /*0300*/  STS [R3], R8 ;  /* 0x0000000803007388 */ /* 0x000fe80000000800 */
[----:B------:R-:W-:Y:S04]  /*0310*/  LDS R5, [R3+0x10] ;  /* 0x0000100003057984 */ /* 0x000fe80000000800 */
[----:B------:R-:W0:Y:S02]  /*0320*/  LDS R10, [R3] ;  /* 0x00000000030a7984 */ /* 0x000e240000000800 */
        /* <DEDUP_REMOVED lines=9> */
[----:B------:R0:W-:Y:S01]  /*03c0*/  STS [R3], R6 ;  /* 0x0000000603007388 */ /* 0x0001e20000000800 */
[----:B------:R-:W-:Y:S05]  /*03d0*/  @P0 EXIT ;  /* 0x000000000000094d */ /* 0x000fea0003800000 */
[----:B------:R-:W1:Y:S01]  /*03e0*/  S2UR UR5, SR_CgaCtaId ;  /* 0x00000000000579c3 */ /* 0x000e620000008800 */
[----:B------:R-:W-:-:S07]  /*03f0*/  UMOV UR4, 0x400 ;  /* 0x0000040000047882 */ /* 0x000fce0000000000 */
[----:B0-----:R-:W0:Y:S01]  /*0400*/  LDC.64 R2, c[0x0][0x388] ;  /* 0x0000e200ff027b82 */ /* 0x001e220000000a00 */
[----:B-1----:R-:W-:Y:S01]  /*0410*/  ULEA UR4, UR5, UR4, 0x18 ;  /* 0x0000000405047291 */ /* 0x002fe2000f8ec0ff */
[----:B0-----:R-:W-:-:S08]  /*0420*/  IMAD.WIDE.U32 R2, R0, 0x4, R2 ;  /* 0x0000000400027825 */ /* 0x001fd000078e0002 */
[----:B------:R-:W0:Y:S04]  /*0430*/  LDS R5, [UR4] ;  /* 0x00000004ff057984 */ /* 0x000e280008000800 */
[----:B0-----:R-:W-:Y:S01]  /*0440*/  STG.E desc[UR6][R2.64], R5 ;  /* 0x0000000502007986 */ /* 0x001fe2000c101906 */
[----:B------:R-:W-:Y:S05]  /*0450*/  EXIT ;  /* 0x000000000000794d */ /* 0x000fea0003800000 */
.L_x_2:
[----:B------:R-:W-:-:S00]  /*0460*/  BRA `(.L_x_2) ;  /* 0xfffffffc00fc7947 */ /* 0x000fc0000383ffff */
[----:B------:R-:W-:-:S00]  /*0470*/  NOP ;  /* 0x0000000000007918 */ /* 0x000fc00000000000 */
        /* <DEDUP_REMOVED lines=8> */
.L_x_12:


//--------------------- .text._Z6reducePfS_i      --------------------------
	.section	.text._Z6reducePfS_i,"ax",@progbits
	.align	128
        .global         _Z6reducePfS_i
        .type           _Z6reducePfS_i,@function
        .size           _Z6reducePfS_i,(.L_x_13 - _Z6reducePfS_i)
        .other          _Z6reducePfS_i,@"STO_CUDA_ENTRY STV_DEFAULT"
_Z6reducePfS_i:
.text._Z6reducePfS_i:
[----:B------:R-:W-:Y:S01]  /*0000*/  LDC R1, c[0x0][0x37c] ;  /* 0x0000df00ff017b82 */ /* 0x000fe20000000800 */
[----:B------:R-:W0:Y:S07]  /*0010*/  S2R R5, SR_TID.X ;  /* 0x0000000000057919 */ /* 0x000e2e0000002100 */
[----:B------:R-:W1:Y:S01]  /*0020*/  S2UR UR5, SR_CgaCtaId ;  /* 0x00000000000579c3 */ /* 0x000e620000008800 */
[----:B------:R-:W2:Y:S01]  /*0030*/  LDCU UR8, c[0x0][0x360] ;  /* 0x00006c00ff0877ac */ /* 0x000ea20008000800 */
[----:B------:R-:W-:Y:S01]  /*0040*/  BSSY.RECONVERGENT B0, `(.L_x_3) ;  /* 0x000001f000007945 */ /* 0x000fe20003800200 */
[----:B------:R-:W3:Y:S01]  /*0050*/  S2R R0, SR_CTAID.X ;  /* 0x0000000000007919 */ /* 0x000ee20000002500 */
[----:B------:R-:W-:Y:S01]  /*0060*/  UMOV UR4, 0x400 ;  /* 0x0000040000047882 */ /* 0x000fe20000000000 */
[----:B------:R-:W4:Y:S01]  /*0070*/  LDCU.64 UR6, c[0x0][0x358] ;  /* 0x00006b00ff0677ac */ /* 0x000f220008000a00 */
[----:B--2---:R-:W-:Y:S01]  /*0080*/  MOV R10, UR8 ;  /* 0x00000008000a7c02 */ /* 0x004fe20008000f00 */
[----:B-1----:R-:W-:Y:S01]  /*0090*/  ULEA UR4, UR5, UR4, 0x18 ;  /* 0x0000000405047291 */ /* 0x002fe2000f8ec0ff */
[----:B------:R-:W1:Y:S05]  /*00a0*/  LDCU UR5, c[0x0][0x390] ;  /* 0x00007200ff0577ac */ /* 0x000e6a0008000800 */
[----:B0-----:R-:W-:Y:S01]  /*00b0*/  LEA R4, R5, UR4, 0x2 ;  /* 0x0000000405047c11 */ /* 0x001fe2000f8e10ff */
[----:B------:R-:W-:-:S04]  /*00c0*/  USHF.L.U32 UR4, UR8, 0x1, URZ ;  /* 0x0000000108047899 */ /* 0x000fc800080006ff */
[----:B------:R0:W-:Y:S02]  /*00d0*/  STS [R4], RZ ;  /* 0x000000ff04007388 */ /* 0x0001e40000000800 */
[----:B---3--:R-:W-:-:S05]  /*00e0*/  IMAD R6, R0, UR4, R5 ;  /* 0x0000000400067c24 */ /* 0x008fca000f8e0205 */
[----:B-1----:R-:W-:-:S13]  /*00f0*/  ISETP.GE.U32.AND P0, PT, R6, UR5, PT ;  /* 0x0000000506007c0c */ /* 0x002fda000bf06070 */
[----:B0---4-:R-:W-:Y:S05]  /*0100*/  @P0 BRA `(.L_x_4) ;  /* 0x0000000000480947 */ /* 0x011fea0003800000 */
[----:B------:R-:W0:Y:S01]  /*0110*/  LDC R12, c[0x0][0x370] ;  /* 0x0000dc00ff0c7b82 */ /* 0x000e220000000800 */
[----:B------:R-:W-:Y:S01]  /*0120*/  HFMA2 R13, -RZ, RZ, 0, 0 ;  /* 0x00000000ff0d7431 */ /* 0x000fe200000001ff */
[----:B------:R-:W-:Y:S01]  /*0130*/  BSSY.RECONVERGENT B1, `(.L_x_5) ;  /* 0x000000e000017945 */ /* 0x000fe20003800200 */
[----:B------:R-:W-:-:S05]  /*0140*/  MOV R11, R6 ;  /* 0x00000006000b7202 */ /* 0x000fca0000000f00 */
[----:B------:R-:W1:Y:S01]  /*0150*/  LDC.64 R2, c[0x0][0x380] ;  /* 0x0000e000ff027b82 */ /* 0x000e620000000a00 */
[----:B0-----:R-:W-:-:S07]  /*0160*/  IMAD R12, R12, UR4, RZ ;  /* 0x000000040c0c7c24 */ /* 0x001fce000f8e02ff */
.L_x_6:
[----:B------:R-:W-:Y:S01]  /*0170*/  IADD3 R9, PT, PT, R10, R11, RZ ;  /* 0x0000000b0a097210 */ /* 0x000fe20007ffe0ff */
[----:B-1----:R-:W-:-:S04]  /*0180*/  IMAD.WIDE.U32 R6, R11, 0x4, R2 ;  /* 0x000000040b067825 */ /* 0x002fc800078e0002 */
[----:B------:R-:W-:Y:S02]  /*0190*/  IMAD.WIDE.U32 R8, R9, 0x4, R2 ;  /* 0x0000000409087825 */ /* 0x000fe400078e0002 */
[----:B------:R-:W2:Y:S04]  /*01a0*/  LDG.E R6, desc[UR6][R6.64] ;  /* 0x0000000606067981 */ /* 0x000ea8000c1e1900 */
[----:B------:R-:W2:Y:S01]  /*01b0*/  LDG.E R9, desc[UR6][R8.64] ;  /* 0x0000000608097981 */ /* 0x000ea2000c1e1900 */
[----:B------:R-:W-:-:S04]  /*01c0*/  IADD3 R11, PT, PT, R12, R11, RZ ;  /* 0x0000000b0c0b7210 */ /* 0x000fc80007ffe0ff */
[----:B------:R-:W-:Y:S01]  /*01d0*/  ISETP.GE.U32.AND P0, PT, R11, UR5, PT ;  /* 0x000000050b007c0c */ /* 0x000fe2000bf06070 */
[----:B--2---:R-:W-:-:S04]  /*01e0*/  FADD R14, R6, R9 ;  /* 0x00000009060e7221 */ /* 0x004fc80000000000 */
[----:B------:R-:W-:-:S08]  /*01f0*/  FADD R13, R14, R13 ;  /* 0x0000000d0e0d7221 */ /* 0x000fd00000000000 */
[----:B------:R-:W-:Y:S05]  /*0200*/  @!P0 BRA `(.L_x_6) ;  /* 0xfffffffc00d88947 */ /* 0x000fea000383ffff */
[----:B------:R-:W-:Y:S05]  /*0210*/  BSYNC.RECONVERGENT B1 ;  /* 0x0000000000017941 */ /* 0x000fea0003800200 */
.L_x_5:
[----:B------:R0:W-:Y:S02]  /*0220*/  STS [R4], R13 ;  /* 0x0000000d04007388 */ /* 0x0001e40000000800 */
.L_x_4:
[----:B------:R-:W-:Y:S05]  /*0230*/  BSYNC.RECONVERGENT B0 ;  /* 0x0000000000007941 */ /* 0x000fea0003800200 */
.L_x_3:
[----:B------:R-:W-:Y:S01]  /*0240*/  BAR.SYNC.DEFER_BLOCKING 0x0 ;  /* 0x0000000000007b1d */ /* 0x000fe20000010000 */
[----:B------:R-:W-:Y:S02]  /*0250*/  ISETP.GE.U32.AND P1, PT, R10, 0x42, PT ;  /* 0x000000420a00780c */ /* 0x000fe40003f26070 */
[----:B------:R-:W-:-:S11]  /*0260*/  ISETP.GT.U32.AND P0, PT, R5, 0x1f, PT ;  /* 0x0000001f0500780c */ /* 0x000fd60003f04070 */
[----:B------:R-:W-:Y:S05]  /*0270*/  @!P1 BRA `(.L_x_7) ;  /* 0x00000000002c9947 */ /* 0x000fea0003800000 */
.L_x_8:
        /* <DEDUP_REMOVED lines=11> */
.L_x_7:
        /* <DEDUP_REMOVED lines=25> */
[----:B------:R1:W-:Y:S01]  /*04c0*/  STS [R4], R7 ;  /* 0x0000000704007388 */ /* 0x0003e20000000800 */
[----:B------:R-:W-:Y:S05]  /*04d0*/  @P0 EXIT ;  /* 0x000000000000094d */ /* 0x000fea0003800000 */
[----:B------:R-:W2:Y:S01]  /*04e0*/  S2UR UR5, SR_CgaCtaId ;  /* 0x00000000000579c3 */ /* 0x000ea20000008800 */
[----:B------:R-:W-:-:S07]  /*04f0*/  UMOV UR4, 0x400 ;  /* 0x0000040000047882 */ /* 0x000fce0000000000 */
[----:B------:R-:W3:Y:S01]  /*0500*/  LDC.64 R2, c[0x0][0x388] ;  /* 0x0000e200ff027b82 */ /* 0x000ee20000000a00 */
[----:B--2---:R-:W-:Y:S01]  /*0510*/  ULEA UR4, UR5, UR4, 0x18 ;  /* 0x0000000405047291 */ /* 0x004fe2000f8ec0ff */
[----:B---3--:R-:W-:-:S08]  /*0520*/  IMAD.WIDE.U32 R2, R0, 0x4, R2 ;  /* 0x0000000400027825 */ /* 0x008fd000078e0002 */
[----:B------:R-:W2:Y:S04]  /*0530*/  LDS R5, [UR4] ;  /* 0x00000004ff057984 */ /* 0x000ea80008000800 */
[----:B--2---:R-:W-:Y:S01]  /*0540*/  STG.E desc[UR6][R2.64], R5 ;  /* 0x0000000502007986 */ /* 0x004fe2000c101906 */
[----:B------:R-:W-:Y:S05]  /*0550*/  EXIT ;  /* 0x000000000000794d */ /* 0x000fea0003800000 */
.L_x_9:
        /* <DEDUP_REMOVED lines=10> */
.L_x_13:


//--------------------- .text._Z13gpu_Heat_diffPfS_S_i --------------------------
	.section	.text._Z13gpu_Heat_diffPfS_S_i,"ax",@progbits
	.align	128
        .global         _Z13gpu_Heat_diffPfS_S_i
        .type           _Z13gpu_Heat_diffPfS_S_i,@function
        .size           _Z13gpu_Heat_diffPfS_S_i,(.L_x_14 - _Z13gpu_Heat_diffPfS_S_i)
        .other          _Z13gpu_Heat_diffPfS_S_i,@"STO_CUDA_ENTRY STV_DEFAULT"
_Z13gpu_Heat_diffPfS_S_i:
.text._Z13gpu_Heat_diffPfS_S_i:
[----:B------:R-:W-:Y:S01]  /*0000*/  LDC R1, c[0x0][0x37c] ;  /* 0x0000df00ff017b82 */ /* 0x000fe20000000800 */
[----:B------:R-:W0:Y:S07]  /*0010*/  S2R R0, SR_TID.X ;  /* 0x0000000000007919 */ /* 0x000e2e0000002100 */
[----:B------:R-:W0:Y:S01]  /*0020*/  S2UR UR4, SR_CTAID.X ;  /* 0x00000000000479c3 */ /* 0x000e220000002500 */
[----:B------:R-:W1:Y:S07]  /*0030*/  S2R R4, SR_TID.Y ;  /* 0x0000000000047919 */ /* 0x000e6e0000002200 */
[----:B------:R-:W0:Y:S08]  /*0040*/  LDC R5, c[0x0][0x360] ;  /* 0x0000d800ff057b82 */ /* 0x000e300000000800 */
[----:B------:R-:W2:Y:S08]  /*0050*/  LDC R8, c[0x0][0x398] ;  /* 0x0000e600ff087b82 */ /* 0x000eb00000000800 */
[----:B------:R-:W1:Y:S08]  /*0060*/  S2UR UR5, SR_CTAID.Y ;  /* 0x00000000000579c3 */ /* 0x000e700000002600 */
[----:B------:R-:W1:Y:S01]  /*0070*/  LDC R3, c[0x0][0x364] ;  /* 0x0000d900ff037b82 */ /* 0x000e620000000800 */
[----:B0-----:R-:W-:Y:S01]  /*0080*/  IMAD R5, R5, UR4, R0 ;  /* 0x0000000405057c24 */ /* 0x001fe2000f8e0200 */
[----:B--2---:R-:W-:-:S04]  /*0090*/  IADD3 R2, PT, PT, R8, -0x2, RZ ;  /* 0xfffffffe08027810 */ /* 0x004fc80007ffe0ff */
[----:B------:R-:W-:-:S04]  /*00a0*/  ISETP.GT.AND P0, PT, R5, R2, PT ;  /* 0x000000020500720c */ /* 0x000fc80003f04270 */
[----:B------:R-:W-:Y:S01]  /*00b0*/  ISETP.LT.OR P0, PT, R5, 0x1, P0 ;  /* 0x000000010500780c */ /* 0x000fe20000701670 */
[----:B-1----:R-:W-:-:S05]  /*00c0*/  IMAD R0, R3, UR5, R4 ;  /* 0x0000000503007c24 */ /* 0x002fca000f8e0204 */
[----:B------:R-:W-:-:S04]  /*00d0*/  ISETP.EQ.OR P0, PT, R0, RZ, P0 ;  /* 0x000000ff0000720c */ /* 0x000fc80000702670 */
[----:B------:R-:W-:-:S13]  /*00e0*/  ISETP.GT.OR P0, PT, R0, R2, P0 ;  /* 0x000000020000720c */ /* 0x000fda0000704670 */
[----:B------:R-:W-:Y:S05]  /*00f0*/  @P0 EXIT ;  /* 0x000000000000094d */ /* 0x000fea0003800000 */
[----:B------:R-:W0:Y:S01]  /*0100*/  LDC.64 R6, c[0x0][0x380] ;  /* 0x0000e000ff067b82 */ /* 0x000e220000000a00 */
[----:B------:R-:W1:Y:S01]  /*0110*/  LDCU.64 UR4, c[0x0][0x358] ;  /* 0x00006b00ff0477ac */ /* 0x000e620008000a00 */
[CC--:B------:R-:W-:Y:S02]  /*0120*/  IMAD R14, R5.reuse, R8.reuse, -R8 ;  /* 0x00000008050e7224 */ /* 0x0c0fe400078e0a08 */
[----:B------:R-:W-:-:S03]  /*0130*/  IMAD R13, R5, R8, R0 ;  /* 0x00000008050d7224 */ /* 0x000fc600078e0200 */
[----:B------:R-:W-:Y:S01]  /*0140*/  IADD3 R9, PT, PT, R0, R14, RZ ;  /* 0x0000000e00097210 */ /* 0x000fe20007ffe0ff */
[----:B------:R-:W2:Y:S01]  /*0150*/  LDC.64 R10, c[0x0][0x388] ;  /* 0x0000e200ff0a7b82 */ /* 0x000ea20000000a00 */
[----:B0-----:R-:W-:-:S04]  /*0160*/  IMAD.WIDE R2, R13, 0x4, R6 ;  /* 0x000000040d027825 */ /* 0x001fc800078e0206 */
[----:B------:R-:W-:Y:S01]  /*0170*/  IMAD.WIDE R6, R9, 0x4, R6 ;  /* 0x0000000409067825 */ /* 0x000fe200078e0206 */
[----:B-1----:R-:W3:Y:S04]  /*0180*/  LDG.E R4, desc[UR4][R2.64+-0x4] ;  /* 0xfffffc0402047981 */ /* 0x002ee8000c1e1900 */
[----:B------:R-:W3:Y:S01]  /*0190*/  LDG.E R15, desc[UR4][R2.64+0x4] ;  /* 0x00000404020f7981 */ /* 0x000ee2000c1e1900 */
[----:B------:R-:W-:-:S03]  /*01a0*/  IMAD.WIDE R8, R8, 0x4, R2 ;  /* 0x0000000408087825 */ /* 0x000fc600078e0202 */
[----:B------:R-:W4:Y:S04]  /*01b0*/  LDG.E R7, desc[UR4][R6.64] ;  /* 0x0000000406077981 */ /* 0x000f28000c1e1900 */
[----:B------:R-:W5:Y:S01]  /*01c0*/  LDG.E R9, desc[UR4][R8.64] ;  /* 0x0000000408097981 */ /* 0x000f62000c1e1900 */
[----:B--2---:R-:W-:Y:S02]  /*01d0*/  IMAD.WIDE R10, R13, 0x4, R10 ;  /* 0x000000040d0a7825 */ /* 0x004fe400078e020a */
[----:B------:R-:W0:Y:S02]  /*01e0*/  LDC.64 R12, c[0x0][0x390] ;  /* 0x0000e400ff0c7b82 */ /* 0x000e240000000a00 */
[----:B---3--:R-:W-:-:S04]  /*01f0*/  FADD R4, R4, R15 ;  /* 0x0000000f04047221 */ /* 0x008fc80000000000 */
[----:B----4-:R-:W-:-:S04]  /*0200*/  FADD R4, R4, R7 ;  /* 0x0000000704047221 */ /* 0x010fc80000000000 */
[----:B-----5:R-:W-:-:S04]  /*0210*/  FADD R4, R4, R9 ;  /* 0x0000000904047221 */ /* 0x020fc80000000000 */
[----:B------:R-:W-:-:S05]  /*0220*/  FMUL R15, R4, 0.25 ;  /* 0x3e800000040f7820 */ /* 0x000fca0000400000 */
[----:B------:R-:W-:Y:S04]  /*0230*/  STG.E desc[UR4][R10.64], R15 ;  /* 0x0000000f0a007986 */ /* 0x000fe8000c101904 */
[----:B------:R-:W2:Y:S01]  /*0240*/  LDG.E R2, desc[UR4][R2.64] ;  /* 0x0000000402027981 */ /* 0x000ea2000c1e1900 */
[----:B------:R-:W-:-:S05]  /*0250*/  IMAD R5, R5, -0x2, R14 ;  /* 0xfffffffe05057824 */ /* 0x000fca00078e020e */
[----:B------:R-:W-:-:S05]  /*0260*/  IADD3 R5, PT, PT, R5, 0x1, R0 ;  /* 0x0000000105057810 */ /* 0x000fca0007ffe000 */
[----:B0-----:R-:W-:-:S04]  /*0270*/  IMAD.WIDE R4, R5, 0x4, R12 ;  /* 0x0000000405047825 */ /* 0x001fc800078e020c */
[----:B--2---:R-:W-:-:S04]  /*0280*/  FADD R0, R15, -R2 ;  /* 0x800000020f007221 */ /* 0x004fc80000000000 */
[----:B------:R-:W-:-:S05]  /*0290*/  FMUL R7, R0, R0 ;  /* 0x0000000000077220 */ /* 0x000fca0000400000 */
[----:B------:R-:W-:Y:S01]  /*02a0*/  STG.E desc[UR4][R4.64], R7 ;  /* 0x0000000704007986 */ /* 0x000fe2000c101904 */
[----:B------:R-:W-:Y:S05]  /*02b0*/  EXIT ;  /* 0x000000000000794d */ /* 0x000fea0003800000 */
.L_x_10:
        /* <DEDUP_REMOVED lines=12> */
.L_x_14:


//--------------------- .text._Z8gpu_HeatPfS_i    --------------------------
	.section	.text._Z8gpu_HeatPfS_i,"ax",@progbits
	.align	128
        .global         _Z8gpu_HeatPfS_i
        .type           _Z8gpu_HeatPfS_i,@function
        .size           _Z8gpu_HeatPfS_i,(.L_x_15 - _Z8gpu_HeatPfS_i)
        .other          _Z8gpu_HeatPfS_i,@"STO_CUDA_ENTRY STV_DEFAULT"
_Z8gpu_HeatPfS_i:
.text._Z8gpu_HeatPfS_i:
        /* <DEDUP_REMOVED lines=21> */
[----:B0-----:R-:W-:-:S04]  /*0150*/  IMAD.WIDE R2, R11, 0x4, R4 ;  /* 0x000000040b027825 */ /* 0x001fc800078e0204 */
[----:B------:R-:W-:Y:S01]  /*0160*/  IMAD.WIDE R4, R7, 0x4, R4 ;  /* 0x0000000407047825 */ /* 0x000fe200078e0204 */
[----:B-1----:R-:W2:Y:S04]  /*0170*/  LDG.E R0, desc[UR4][R2.64+-0x4] ;  /* 0xfffffc0402007981 */ /* 0x002ea8000c1e1900 */
[----:B------:R-:W2:Y:S01]  /*0180*/  LDG.E R13, desc[UR4][R2.64+0x4] ;  /* 0x00000404020d7981 */ /* 0x000ea2000c1e1900 */
[----:B------:R-:W-:Y:S02]  /*0190*/  IMAD.WIDE R6, R9, 0x4, R2 ;  /* 0x0000000409067825 */ /* 0x000fe400078e0202 */
[----:B------:R-:W0:Y:S01]  /*01a0*/  LDC.64 R8, c[0x0][0x388] ;  /* 0x0000e200ff087b82 */ /* 0x000e220000000a00 */
[----:B------:R-:W3:Y:S04]  /*01b0*/  LDG.E R5, desc[UR4][R4.64] ;  /* 0x0000000404057981 */ /* 0x000ee8000c1e1900 */
[----:B------:R-:W4:Y:S01]  /*01c0*/  LDG.E R7, desc[UR4][R6.64] ;  /* 0x0000000406077981 */ /* 0x000f22000c1e1900 */
[----:B0-----:R-:W-:-:S04]  /*01d0*/  IMAD.WIDE R8, R11, 0x4, R8 ;  /* 0x000000040b087825 */ /* 0x001fc800078e0208 */
[----:B--2---:R-:W-:-:S04]  /*01e0*/  FADD R0, R0, R13 ;  /* 0x0000000d00007221 */ /* 0x004fc80000000000 */
[----:B---3--:R-:W-:-:S04]  /*01f0*/  FADD R0, R0, R5 ;  /* 0x0000000500007221 */ /* 0x008fc80000000000 */
[----:B----4-:R-:W-:-:S04]  /*0200*/  FADD R0, R0, R7 ;  /* 0x0000000700007221 */ /* 0x010fc80000000000 */
[----:B------:R-:W-:-:S05]  /*0210*/  FMUL R11, R0, 0.25 ;  /* 0x3e800000000b7820 */ /* 0x000fca0000400000 */
[----:B------:R-:W-:Y:S01]  /*0220*/  STG.E desc[UR4][R8.64], R11 ;  /* 0x0000000b08007986 */ /* 0x000fe2000c101904 */
[----:B------:R-:W-:Y:S05]  /*0230*/  EXIT ;  /* 0x000000000000794d */ /* 0x000fea0003800000 */
.L_x_11:
        /* <DEDUP_REMOVED lines=12> */
.L_x_15:


//--------------------- .nv.shared._Z8Kernel06PfS_ --------------------------
	.section	.nv.shared._Z8Kernel06PfS_,"aw",@nobits
	.sectionflags	@""
	.align	4
.nv.shared._Z8Kernel06PfS_:
	.zero		9216


//--------------------- .nv.shared.reserved.0     --------------------------
	.section	.nv.shared.reserved.0,"aw",@nobits
	.weak		__nv_reservedSMEM_offset_0_alias
	.size		__nv_reservedSMEM_offset_0_alias, 0, 64
	.other		__nv_reservedSMEM_offset_0_alias,@"STO_CUDA_RESERVED_SHARED STV_DEFAULT"
__nv_reservedSMEM_offset_0_alias:
	.zero		0
	.zero		64


//--------------------- .nv.shared._Z6reducePfS_i --------------------------
	.section	.nv.shared._Z6reducePfS_i,"aw",@nobits
	.sectionflags	@""
	.align	4
.nv.shared._Z6reducePfS_i:
	.zero		9216


//--------------------- .nv.constant0._Z8Kernel06PfS_ --------------------------
	.section	.nv.constant0._Z8Kernel06PfS_,"a",@progbits
	.sectionflags	@""
	.align	4
.nv.constant0._Z8Kernel06PfS_:
	.zero		912


//--------------------- .nv.constant0._Z6reducePfS_i --------------------------
	.section	.nv.constant0._Z6reducePfS_i,"a",@progbits
	.sectionflags	@""
	.align	4
.nv.constant0._Z6reducePfS_i:
	.zero		916


//--------------------- .nv.constant0._Z13gpu_Heat_diffPfS_S_i --------------------------
	.section	.nv.constant0._Z13gpu_Heat_diffPfS_S_i,"a",@progbits
	.sectionflags	@""
	.align	4
.nv.constant0._Z13gpu_Heat_diffPfS_S_i:
	.zero		924


//--------------------- .nv.constant0._Z8gpu_HeatPfS_i --------------------------
	.section	.nv.constant0._Z8gpu_HeatPfS_i,"a",@progbits
	.sectionflags	@""
	.align	4
.nv.constant0._Z8gpu_HeatPfS_i:
	.zero		916


//--------------------- SYMBOLS --------------------------

	.type		.nv.reservedSmem.offset0,@object
	.size		.nv.reservedSmem.offset0,0x4
	.type		.nv.reservedSmem.cap,@object
	.size		.nv.reservedSmem.cap,0x4
